//
// Generated by NVIDIA NVVM Compiler
//
// Compiler Build ID: CL-36424714
// Cuda compilation tools, release 13.0, V13.0.88
// Based on NVVM 20.0.0
//

.version 9.0
.target sm_100
.address_size 64

	// .globl	_Z10matrix_mulPiS_S_
// _ZZ10matrix_mulPiS_S_E2s1 has been demoted
// _ZZ10matrix_mulPiS_S_E2s2 has been demoted

.visible .entry _Z10matrix_mulPiS_S_(
	.param .u64 .ptr .align 1 _Z10matrix_mulPiS_S__param_0,
	.param .u64 .ptr .align 1 _Z10matrix_mulPiS_S__param_1,
	.param .u64 .ptr .align 1 _Z10matrix_mulPiS_S__param_2
)
{
	.reg .pred 	%p<15>;
	.reg .b32 	%r<50>;
	.reg .b64 	%rd<13>;
	// demoted variable
	.shared .align 4 .b8 _ZZ10matrix_mulPiS_S_E2s1[16];
	// demoted variable
	.shared .align 4 .b8 _ZZ10matrix_mulPiS_S_E2s2[16];
	ld.param.u64 	%rd5, [_Z10matrix_mulPiS_S__param_0];
	ld.param.u64 	%rd3, [_Z10matrix_mulPiS_S__param_1];
	ld.param.u64 	%rd4, [_Z10matrix_mulPiS_S__param_2];
	cvta.to.global.u64 	%rd6, %rd5;
	mov.u32 	%r1, %tid.x;
	mov.u32 	%r14, %ntid.x;
	mov.u32 	%r15, %ctaid.x;
	mad.lo.s32 	%r16, %r14, %r15, %r1;
	mov.u32 	%r17, %tid.y;
	mov.u32 	%r18, %ntid.y;
	mov.u32 	%r19, %ctaid.y;
	mul.lo.s32 	%r2, %r18, %r19;
	add.s32 	%r20, %r2, %r17;
	setp.lt.u32 	%p4, %r20, 3;
	setp.lt.s32 	%p5, %r16, 4;
	and.pred  	%p1, %p4, %p5;
	shl.b32 	%r22, %r20, 2;
	add.s32 	%r23, %r22, %r1;
	shl.b32 	%r3, %r17, 1;
	add.s32 	%r4, %r3, %r1;
	shl.b32 	%r24, %r4, 2;
	mov.u32 	%r25, _ZZ10matrix_mulPiS_S_E2s1;
	add.s32 	%r5, %r25, %r24;
	setp.lt.s32 	%p6, %r16, 3;
	setp.lt.u32 	%p7, %r20, 4;
	and.pred  	%p2, %p6, %p7;
	mad.lo.s32 	%r6, %r17, 3, %r16;
	and.pred  	%p3, %p6, %p4;
	mul.wide.u32 	%rd7, %r23, 4;
	add.s64 	%rd1, %rd6, %rd7;
	not.pred 	%p8, %p1;
	@%p8 bra 	$L__BB0_2;
	ld.global.u32 	%r26, [%rd1];
	st.shared.u32 	[%r5], %r26;
$L__BB0_2:
	mov.u32 	%r28, _ZZ10matrix_mulPiS_S_E2s2;
	add.s32 	%r7, %r28, %r24;
	bar.sync 	0;
	cvta.to.global.u64 	%rd8, %rd3;
	mul.wide.s32 	%rd9, %r6, 4;
	add.s64 	%rd2, %rd8, %rd9;
	not.pred 	%p9, %p2;
	@%p9 bra 	$L__BB0_4;
	ld.global.u32 	%r29, [%rd2];
	st.shared.u32 	[%r7], %r29;
$L__BB0_4:
	bar.sync 	0;
	shl.b32 	%r31, %r3, 2;
	add.s32 	%r8, %r25, %r31;
	shl.b32 	%r33, %r1, 2;
	add.s32 	%r9, %r28, %r33;
	mov.b32 	%r49, 0;
	not.pred 	%p10, %p3;
	@%p10 bra 	$L__BB0_6;
	ld.shared.u32 	%r35, [%r8];
	ld.shared.u32 	%r36, [%r9];
	mul.lo.s32 	%r37, %r36, %r35;
	ld.shared.u32 	%r38, [%r8+4];
	ld.shared.u32 	%r39, [%r9+8];
	mad.lo.s32 	%r49, %r39, %r38, %r37;
$L__BB0_6:
	bar.sync 	0;
	@%p8 bra 	$L__BB0_8;
	ld.global.u32 	%r40, [%rd1+8];
	st.shared.u32 	[%r5], %r40;
$L__BB0_8:
	bar.sync 	0;
	@%p9 bra 	$L__BB0_10;
	ld.global.u32 	%r41, [%rd2+24];
	st.shared.u32 	[%r7], %r41;
$L__BB0_10:
	bar.sync 	0;
	@%p10 bra 	$L__BB0_12;
	ld.shared.u32 	%r42, [%r8];
	ld.shared.u32 	%r43, [%r9];
	mad.lo.s32 	%r44, %r43, %r42, %r49;
	ld.shared.u32 	%r45, [%r8+4];
	ld.shared.u32 	%r46, [%r9+8];
	mad.lo.s32 	%r49, %r46, %r45, %r44;
$L__BB0_12:
	bar.sync 	0;
	@%p10 bra 	$L__BB0_14;
	mad.lo.s32 	%r47, %r2, 3, %r6;
	cvta.to.global.u64 	%rd10, %rd4;
	mul.wide.s32 	%rd11, %r47, 4;
	add.s64 	%rd12, %rd10, %rd11;
	st.global.u32 	[%rd12], %r49;
$L__BB0_14:
	ret;

}


// ===== COMPILED SASS (sm_100) =====

	.target	sm_100

	.elftype	@"ET_EXEC"


//--------------------- .note.nv.tkinfo           --------------------------
	.section	.note.nv.tkinfo,"",@"SHT_NOTE"
	.sectionflags	@"SHF_NOTE_NV_TKINFO"
	.tkinfo
        /*0018*/ 	.word	0x00000002
        /*0030*/ 	.string	""
        /*0030*/ 	.string	"ptxas"
        /*0030*/ 	.string	"Cuda compilation tools, release 13.0, V13.0.88"
        /*0030*/ 	.string	"Build cuda_13.0.r13.0/compiler.36424714_0"
        /*0030*/ 	.string	"-arch sm_100 -m 64 "



//--------------------- .note.nv.cuinfo           --------------------------
	.section	.note.nv.cuinfo,"",@"SHT_NOTE"
	.sectionflags	@"SHF_NOTE_NV_CUINFO"
        /*0018*/ 	.short	0x0002
        /*001a*/ 	.short	0x0064
        /*001c*/ 	.short	0x0082
	.zero		2


//--------------------- .nv.info                  --------------------------
	.section	.nv.info,"",@"SHT_CUDA_INFO"
	.align	4


	//----- nvinfo : EIATTR_REGCOUNT
	.align		4
        /*0000*/ 	.byte	0x04, 0x2f
        /*0002*/ 	.short	(.L_1 - .L_0)
	.align		4
.L_0:
        /*0004*/ 	.word	index@(_Z10matrix_mulPiS_S_)
        /*0008*/ 	.word	0x00000015


	//----- nvinfo : EIATTR_FRAME_SIZE
	.align		4
.L_1:
        /*000c*/ 	.byte	0x04, 0x11
        /*000e*/ 	.short	(.L_3 - .L_2)
	.align		4
.L_2:
        /*0010*/ 	.word	index@(_Z10matrix_mulPiS_S_)
        /*0014*/ 	.word	0x00000000


	//----- nvinfo : EIATTR_MIN_STACK_SIZE
	.align		4
.L_3:
        /*0018*/ 	.byte	0x04, 0x12
        /*001a*/ 	.short	(.L_5 - .L_4)
	.align		4
.L_4:
        /*001c*/ 	.word	index@(_Z10matrix_mulPiS_S_)
        /*0020*/ 	.word	0x00000000
.L_5:


//--------------------- .nv.compat                --------------------------
	.section	.nv.compat,"",@"SHT_CUDA_COMPAT_INFO"
	.align	4
        /*0000*/ 	.byte	0x02, 0x09, 0x00, 0x00, 0x02, 0x02, 0x01, 0x00, 0x02, 0x05, 0x05, 0x00, 0x03, 0x07, 0x01, 0x01
        /*0010*/ 	.byte	0x02, 0x03, 0x00, 0x00, 0x02, 0x06, 0x01, 0x00, 0x04, 0x0b, 0x08, 0x00, 0x09, 0x00, 0x00, 0x00
        /*0020*/ 	.byte	0x00, 0x00, 0x00, 0x00


//--------------------- .nv.info._Z10matrix_mulPiS_S_ --------------------------
	.section	.nv.info._Z10matrix_mulPiS_S_,"",@"SHT_CUDA_INFO"
	.sectionflags	@""
	.align	4


	//----- nvinfo : EIATTR_CUDA_API_VERSION
	.align		4
        /*0000*/ 	.byte	0x04, 0x37
        /*0002*/ 	.short	(.L_7 - .L_6)
.L_6:
        /*0004*/ 	.word	0x00000082


	//----- nvinfo : EIATTR_KPARAM_INFO
	.align		4
.L_7:
        /*0008*/ 	.byte	0x04, 0x17
        /*000a*/ 	.short	(.L_9 - .L_8)
.L_8:
        /*000c*/ 	.word	0x00000000
        /*0010*/ 	.short	0x0002
        /*0012*/ 	.short	0x0010
        /*0014*/ 	.byte	0x00, 0xf5, 0x21, 0x00


	//----- nvinfo : EIATTR_KPARAM_INFO
	.align		4
.L_9:
        /*0018*/ 	.byte	0x04, 0x17
        /*001a*/ 	.short	(.L_11 - .L_10)
.L_10:
        /*001c*/ 	.word	0x00000000
        /*0020*/ 	.short	0x0001
        /*0022*/ 	.short	0x0008
        /*0024*/ 	.byte	0x00, 0xf5, 0x21, 0x00


	//----- nvinfo : EIATTR_KPARAM_INFO
	.align		4
.L_11:
        /*0028*/ 	.byte	0x04, 0x17
        /*002a*/ 	.short	(.L_13 - .L_12)
.L_12:
        /*002c*/ 	.word	0x00000000
        /*0030*/ 	.short	0x0000
        /*0032*/ 	.short	0x0000
        /*0034*/ 	.byte	0x00, 0xf5, 0x21, 0x00


	//----- nvinfo : EIATTR_SPARSE_MMA_MASK
	.align		4
.L_13:
        /*0038*/ 	.byte	0x03, 0x50
        /*003a*/ 	.short	0x0000


	//----- nvinfo : EIATTR_MAXREG_COUNT
	.align		4
        /*003c*/ 	.byte	0x03, 0x1b
        /*003e*/ 	.short	0x00ff


	//----- nvinfo : EIATTR_NUM_BARRIERS
	.align		4
        /*0040*/ 	.byte	0x02, 0x4c
        /*0042*/ 	.byte	0x01
	.zero		1


	//----- nvinfo : EIATTR_MERCURY_ISA_VERSION
	.align		4
        /*0044*/ 	.byte	0x03, 0x5f
        /*0046*/ 	.short	0x0101


	//----- nvinfo : EIATTR_VRC_CTA_INIT_COUNT
	.align		4
        /*0048*/ 	.byte	0x02, 0x4a
	.zero		1
	.zero		1


	//----- nvinfo : EIATTR_EXIT_INSTR_OFFSETS
	.align		4
        /*004c*/ 	.byte	0x04, 0x1c
        /*004e*/ 	.short	(.L_15 - .L_14)


	//   ....[0]....
.L_14:
        /*0050*/ 	.word	0x00000340


	//   ....[1]....
        /*0054*/ 	.word	0x000003e0


	//----- nvinfo : EIATTR_CBANK_PARAM_SIZE
	.align		4
.L_15:
        /*0058*/ 	.byte	0x03, 0x19
        /*005a*/ 	.short	0x0018


	//----- nvinfo : EIATTR_PARAM_CBANK
	.align		4
        /*005c*/ 	.byte	0x04, 0x0a
        /*005e*/ 	.short	(.L_17 - .L_16)
	.align		4
.L_16:
        /*0060*/ 	.word	index@(.nv.constant0._Z10matrix_mulPiS_S_)
        /*0064*/ 	.short	0x0380
        /*0066*/ 	.short	0x0018


	//----- nvinfo : EIATTR_SW_WAR
	.align		4
.L_17:
        /*0068*/ 	.byte	0x04, 0x36
        /*006a*/ 	.short	(.L_19 - .L_18)
.L_18:
        /*006c*/ 	.word	0x00000008
.L_19:


//--------------------- .nv.callgraph             --------------------------
	.section	.nv.callgraph,"",@"SHT_CUDA_CALLGRAPH"
	.align	4
	.sectionentsize	8
	.align		4
        /*0000*/ 	.word	0x00000000
	.align		4
        /*0004*/ 	.word	0xffffffff
	.align		4
        /*0008*/ 	.word	0x00000000
	.align		4
        /*000c*/ 	.word	0xfffffffe
	.align		4
        /*0010*/ 	.word	0x00000000
	.align		4
        /*0014*/ 	.word	0xfffffffd
	.align		4
        /*0018*/ 	.word	0x00000000
	.align		4
        /*001c*/ 	.word	0xfffffffc


//--------------------- .text._Z10matrix_mulPiS_S_ --------------------------
	.section	.text._Z10matrix_mulPiS_S_,"ax",@progbits
	.align	128
        .global         _Z10matrix_mulPiS_S_
        .type           _Z10matrix_mulPiS_S_,@function
        .size           _Z10matrix_mulPiS_S_,(.L_x_1 - _Z10matrix_mulPiS_S_)
        .other          _Z10matrix_mulPiS_S_,@"STO_CUDA_ENTRY STV_DEFAULT"
_Z10matrix_mulPiS_S_:
.text._Z10matrix_mulPiS_S_:
[----:B------:R-:W-:Y:S01]  /*0000*/  LDC R1, c[0x0][0x37c] ;  /* 0x0000df00ff017b82 */ /* 0x000fe20000000800 */
[----:B------:R-:W0:Y:S01]  /*0010*/  S2R R0, SR_CTAID.Y ;  /* 0x0000000000007919 */ /* 0x000e220000002600 */
[----:B------:R-:W1:Y:S06]  /*0020*/  LDCU UR4, c[0x0][0x360] ;  /* 0x00006c00ff0477ac */ /* 0x000e6c0008000800 */
[----:B------:R-:W2:Y:S01]  /*0030*/  LDC.64 R2, c[0x0][0x380] ;  /* 0x0000e000ff027b82 */ /* 0x000ea20000000a00 */
[----:B------:R-:W3:Y:S01]  /*0040*/  S2R R15, SR_TID.Y ;  /* 0x00000000000f7919 */ /* 0x000ee20000002200 */
[----:B------:R-:W0:Y:S01]  /*0050*/  LDCU UR5, c[0x0][0x364] ;  /* 0x00006c80ff0577ac */ /* 0x000e220008000800 */
[----:B------:R-:W1:Y:S01]  /*0060*/  S2R R14, SR_TID.X ;  /* 0x00000000000e7919 */ /* 0x000e620000002100 */
[----:B------:R-:W4:Y:S01]  /*0070*/  LDCU.64 UR8, c[0x0][0x358] ;  /* 0x00006b00ff0877ac */ /* 0x000f220008000a00 */
[----:B------:R-:W1:Y:S01]  /*0080*/  S2R R5, SR_CTAID.X ;  /* 0x0000000000057919 */ /* 0x000e620000002500 */
[----:B0-----:R-:W-:-:S05]  /*0090*/  IMAD R0, R0, UR5, RZ ;  /* 0x0000000500007c24 */ /* 0x001fca000f8e02ff */
[----:B---3--:R-:W-:-:S04]  /*00a0*/  IADD3 R7, PT, PT, R0, R15, RZ ;  /* 0x0000000f00077210 */ /* 0x008fc80007ffe0ff */
[----:B------:R-:W-:Y:S01]  /*00b0*/  ISETP.GE.U32.AND P1, PT, R7, 0x3, PT ;  /* 0x000000030700780c */ /* 0x000fe20003f26070 */
[----:B-1----:R-:W-:Y:S01]  /*00c0*/  IMAD R6, R5, UR4, R14 ;  /* 0x0000000405067c24 */ /* 0x002fe2000f8e020e */
[----:B------:R-:W-:-:S04]  /*00d0*/  LEA R5, R7, R14, 0x2 ;  /* 0x0000000e07057211 */ /* 0x000fc800078e10ff */
[C---:B------:R-:W-:Y:S01]  /*00e0*/  ISETP.LT.AND P2, PT, R6.reuse, 0x4, !P1 ;  /* 0x000000040600780c */ /* 0x040fe20004f41270 */
[----:B--2---:R-:W-:Y:S01]  /*00f0*/  IMAD.WIDE.U32 R2, R5, 0x4, R2 ;  /* 0x0000000405027825 */ /* 0x004fe200078e0002 */
[----:B------:R-:W0:Y:S01]  /*0100*/  S2UR UR5, SR_CgaCtaId ;  /* 0x00000000000579c3 */ /* 0x000e220000008800 */
[----:B------:R-:W-:Y:S01]  /*0110*/  ISETP.GE.AND P0, PT, R6, 0x3, PT ;  /* 0x000000030600780c */ /* 0x000fe20003f06270 */
[----:B------:R-:W-:-:S06]  /*0120*/  UMOV UR4, 0x400 ;  /* 0x0000040000047882 */ /* 0x000fcc0000000000 */
[----:B------:R-:W1:Y:S03]  /*0130*/  LDC.64 R4, c[0x0][0x388] ;  /* 0x0000e200ff047b82 */ /* 0x000e660000000a00 */
[----:B----4-:R-:W2:Y:S01]  /*0140*/  @P2 LDG.E R11, desc[UR8][R2.64] ;  /* 0x00000008020b2981 */ /* 0x010ea2000c1e1900 */
[----:B------:R-:W-:Y:S01]  /*0150*/  ISETP.LT.U32.AND P0, PT, R7, 0x4, !P0 ;  /* 0x000000040700780c */ /* 0x000fe20004701070 */
[C---:B------:R-:W-:Y:S01]  /*0160*/  IMAD R9, R15.reuse, 0x3, R6 ;  /* 0x000000030f097824 */ /* 0x040fe200078e0206 */
[----:B------:R-:W-:Y:S01]  /*0170*/  LEA R7, R15, R14, 0x1 ;  /* 0x0000000e0f077211 */ /* 0x000fe200078e08ff */
[----:B0-----:R-:W-:-:S06]  /*0180*/  ULEA UR6, UR5, UR4, 0x18 ;  /* 0x0000000405067291 */ /* 0x001fcc000f8ec0ff */
[----:B------:R-:W-:Y:S01]  /*0190*/  LEA R8, R7, UR6, 0x2 ;  /* 0x0000000607087c11 */ /* 0x000fe2000f8e10ff */
[----:B-1----:R-:W-:-:S04]  /*01a0*/  IMAD.WIDE R4, R9, 0x4, R4 ;  /* 0x0000000409047825 */ /* 0x002fc800078e0204 */
[----:B--2---:R0:W-:Y:S01]  /*01b0*/  @P2 STS [R8], R11 ;  /* 0x0000000b08002388 */ /* 0x0041e20000000800 */
[----:B------:R-:W-:Y:S06]  /*01c0*/  BAR.SYNC.DEFER_BLOCKING 0x0 ;  /* 0x0000000000007b1d */ /* 0x000fec0000010000 */
[----:B------:R-:W2:Y:S01]  /*01d0*/  @P0 LDG.E R13, desc[UR8][R4.64] ;  /* 0x00000008040d0981 */ /* 0x000ea2000c1e1900 */
[----:B------:R-:W-:Y:S01]  /*01e0*/  UIADD3 UR4, UPT, UPT, UR4, 0x10, URZ ;  /* 0x0000001004047890 */ /* 0x000fe2000fffe0ff */
[----:B------:R-:W-:Y:S02]  /*01f0*/  ISETP.LT.AND P1, PT, R6, 0x3, !P1 ;  /* 0x000000030600780c */ /* 0x000fe40004f21270 */
[----:B------:R-:W-:Y:S01]  /*0200*/  LEA R12, R15, UR6, 0x3 ;  /* 0x000000060f0c7c11 */ /* 0x000fe2000f8e18ff */
[----:B------:R-:W-:-:S06]  /*0210*/  ULEA UR4, UR5, UR4, 0x18 ;  /* 0x0000000405047291 */ /* 0x000fcc000f8ec0ff */
[----:B------:R-:W-:Y:S02]  /*0220*/  LEA R10, R7, UR4, 0x2 ;  /* 0x00000004070a7c11 */ /* 0x000fe4000f8e10ff */
[----:B------:R-:W-:-:S03]  /*0230*/  LEA R14, R14, UR4, 0x2 ;  /* 0x000000040e0e7c11 */ /* 0x000fc6000f8e10ff */
[----:B--2---:R0:W-:Y:S01]  /*0240*/  @P0 STS [R10], R13 ;  /* 0x0000000d0a000388 */ /* 0x0041e20000000800 */
[----:B------:R-:W-:Y:S06]  /*0250*/  BAR.SYNC.DEFER_BLOCKING 0x0 ;  /* 0x0000000000007b1d */ /* 0x000fec0000010000 */
[----:B------:R0:W1:Y:S04]  /*0260*/  @P1 LDS R11, [R14] ;  /* 0x000000000e0b1984 */ /* 0x0000680000000800 */
[----:B------:R0:W2:Y:S04]  /*0270*/  @P1 LDS R15, [R14+0x8] ;  /* 0x000008000e0f1984 */ /* 0x0000a80000000800 */
[----:B------:R0:W3:Y:S01]  /*0280*/  @P1 LDS.64 R6, [R12] ;  /* 0x000000000c061984 */ /* 0x0000e20000000a00 */
[----:B------:R-:W-:Y:S06]  /*0290*/  BAR.SYNC.DEFER_BLOCKING 0x0 ;  /* 0x0000000000007b1d */ /* 0x000fec0000010000 */
[----:B------:R-:W4:Y:S04]  /*02a0*/  @P2 LDG.E R3, desc[UR8][R2.64+0x8] ;  /* 0x0000080802032981 */ /* 0x000f28000c1e1900 */
[----:B----4-:R0:W-:Y:S01]  /*02b0*/  @P2 STS [R8], R3 ;  /* 0x0000000308002388 */ /* 0x0101e20000000800 */
[----:B------:R-:W-:Y:S06]  /*02c0*/  BAR.SYNC.DEFER_BLOCKING 0x0 ;  /* 0x0000000000007b1d */ /* 0x000fec0000010000 */
[----:B------:R-:W4:Y:S04]  /*02d0*/  @P0 LDG.E R5, desc[UR8][R4.64+0x18] ;  /* 0x0000180804050981 */ /* 0x000f28000c1e1900 */
[----:B----4-:R0:W-:Y:S01]  /*02e0*/  @P0 STS [R10], R5 ;  /* 0x000000050a000388 */ /* 0x0101e20000000800 */
[----:B------:R-:W-:Y:S06]  /*02f0*/  BAR.SYNC.DEFER_BLOCKING 0x0 ;  /* 0x0000000000007b1d */ /* 0x000fec0000010000 */
[----:B------:R0:W4:Y:S04]  /*0300*/  @P1 LDS R13, [R14] ;  /* 0x000000000e0d1984 */ /* 0x0001280000000800 */
[----:B------:R0:W0:Y:S04]  /*0310*/  @P1 LDS.64 R16, [R12] ;  /* 0x000000000c101984 */ /* 0x0000280000000a00 */
[----:B------:R0:W0:Y:S01]  /*0320*/  @P1 LDS R18, [R14+0x8] ;  /* 0x000008000e121984 */ /* 0x0000220000000800 */
[----:B------:R-:W-:Y:S06]  /*0330*/  BAR.SYNC.DEFER_BLOCKING 0x0 ;  /* 0x0000000000007b1d */ /* 0x000fec0000010000 */
[----:B-123--:R-:W-:Y:S05]  /*0340*/  @!P1 EXIT ;  /* 0x000000000000994d */ /* 0x00efea0003800000 */
[----:B0-----:R-:W0:Y:S01]  /*0350*/  LDC.64 R2, c[0x0][0x390] ;  /* 0x0000e400ff027b82 */ /* 0x001e220000000a00 */
[----:B------:R-:W-:Y:S02]  /*0360*/  HFMA2 R5, -RZ, RZ, 0, 0 ;  /* 0x00000000ff057431 */ /* 0x000fe400000001ff */
[----:B------:R-:W-:Y:S02]  /*0370*/  @P1 IMAD R6, R6, R11, RZ ;  /* 0x0000000b06061224 */ /* 0x000fe400078e02ff */
[----:B------:R-:W-:Y:S02]  /*0380*/  IMAD R9, R0, 0x3, R9 ;  /* 0x0000000300097824 */ /* 0x000fe400078e0209 */
[----:B------:R-:W-:-:S04]  /*0390*/  @P1 IMAD R5, R15, R7, R6 ;  /* 0x000000070f051224 */ /* 0x000fc800078e0206 */
[----:B----4-:R-:W-:-:S04]  /*03a0*/  @P1 IMAD R16, R16, R13, R5 ;  /* 0x0000000d10101224 */ /* 0x010fc800078e0205 */
[----:B------:R-:W-:Y:S02]  /*03b0*/  @P1 IMAD R5, R18, R17, R16 ;  /* 0x0000001112051224 */ /* 0x000fe400078e0210 */
[----:B0-----:R-:W-:-:S05]  /*03c0*/  IMAD.WIDE R2, R9, 0x4, R2 ;  /* 0x0000000409027825 */ /* 0x001fca00078e0202 */
[----:B------:R-:W-:Y:S01]  /*03d0*/  STG.E desc[UR8][R2.64], R5 ;  /* 0x0000000502007986 */ /* 0x000fe2000c101908 */
[----:B------:R-:W-:Y:S05]  /*03e0*/  EXIT ;  /* 0x000000000000794d */ /* 0x000fea0003800000 */
.L_x_0:
[----:B------:R-:W-:-:S00]  /*03f0*/  BRA `(.L_x_0) ;  /* 0xfffffffc00fc7947 */ /* 0x000fc0000383ffff */
[----:B------:R-:W-:-:S00]  /*0400*/  NOP ;  /* 0x0000000000007918 */ /* 0x000fc00000000000 */
[----:B------:R-:W-:-:S00]  /*0410*/  NOP ;  /* 0x0000000000007918 */ /* 0x000fc00000000000 */
[----:B------:R-:W-:-:S00]  /*0420*/  NOP ;  /* 0x0000000000007918 */ /* 0x000fc00000000000 */
[----:B------:R-:W-:-:S00]  /*0430*/  NOP ;  /* 0x0000000000007918 */ /* 0x000fc00000000000 */
[----:B------:R-:W-:-:S00]  /*0440*/  NOP ;  /* 0x0000000000007918 */ /* 0x000fc00000000000 */
[----:B------:R-:W-:-:S00]  /*0450*/  NOP ;  /* 0x0000000000007918 */ /* 0x000fc00000000000 */
[----:B------:R-:W-:-:S00]  /*0460*/  NOP ;  /* 0x0000000000007918 */ /* 0x000fc00000000000 */
[----:B------:R-:W-:-:S00]  /*0470*/  NOP ;  /* 0x0000000000007918 */ /* 0x000fc00000000000 */
.L_x_1:


//--------------------- .nv.shared._Z10matrix_mulPiS_S_ --------------------------
	.section	.nv.shared._Z10matrix_mulPiS_S_,"aw",@nobits
	.sectionflags	@""
	.align	4
.nv.shared._Z10matrix_mulPiS_S_:
	.zero		1056


//--------------------- .nv.shared.reserved.0     --------------------------
	.section	.nv.shared.reserved.0,"aw",@nobits
	.weak		__nv_reservedSMEM_offset_0_alias
	.size		__nv_reservedSMEM_offset_0_alias, 0, 64
	.other		__nv_reservedSMEM_offset_0_alias,@"STO_CUDA_RESERVED_SHARED STV_DEFAULT"
__nv_reservedSMEM_offset_0_alias:
	.zero		0
	.zero		64


//--------------------- .nv.constant0._Z10matrix_mulPiS_S_ --------------------------
	.section	.nv.constant0._Z10matrix_mulPiS_S_,"a",@progbits
	.sectionflags	@""
	.align	4
.nv.constant0._Z10matrix_mulPiS_S_:
	.zero		920


//--------------------- SYMBOLS --------------------------

	.type		.nv.reservedSmem.offset0,@object
	.size		.nv.reservedSmem.offset0,0x4
	.type		.nv.reservedSmem.cap,@object
	.size		.nv.reservedSmem.cap,0x4
